	.headerflags	@"EF_CUDA_TEXMODE_UNIFIED EF_CUDA_64BIT_ADDRESS EF_CUDA_ACCELERATORS EF_CUDA_SM90 EF_CUDA_VIRTUAL_SM(EF_CUDA_SM90)"
	.elftype	@"ET_EXEC"


//--------------------- .nv.info                  --------------------------
	.section	.nv.info,"",@"SHT_CUDA_INFO"
	.align	4


	//----- nvinfo : EIATTR_REGCOUNT
	.align		4
        /*0000*/ 	.byte	0x04, 0x2f
        /*0002*/ 	.short	(.L_3 - .L_2)
	.align		4
.L_2:
        /*0004*/ 	.word	index@(triton_poi_fused__native_batch_norm_legit_no_training_relu_21)
        /*0008*/ 	.word	0x00000018


	//----- nvinfo : EIATTR_MIN_STACK_SIZE
	.align		4
.L_3:
        /*000c*/ 	.byte	0x04, 0x12
        /*000e*/ 	.short	(.L_5 - .L_4)
	.align		4
.L_4:
        /*0010*/ 	.word	index@(triton_poi_fused__native_batch_norm_legit_no_training_relu_21)
        /*0014*/ 	.word	0x00000000


	//----- nvinfo : EIATTR_FRAME_SIZE
	.align		4
.L_5:
        /*0018*/ 	.byte	0x04, 0x11
        /*001a*/ 	.short	(.L_7 - .L_6)
	.align		4
.L_6:
        /*001c*/ 	.word	index@(triton_poi_fused__native_batch_norm_legit_no_training_relu_21)
        /*0020*/ 	.word	0x00000000


	//----- nvinfo : EIATTR_MIN_STACK_SIZE
	.align		4
.L_7:
        /*0024*/ 	.byte	0x04, 0x12
        /*0026*/ 	.short	(.L_9 - .L_8)
	.align		4
.L_8:
        /*0028*/ 	.word	index@(triton_poi_fused__native_batch_norm_legit_no_training_relu_21)
        /*002c*/ 	.word	0x00000000
.L_9:


//--------------------- .nv.info.triton_poi_fused__native_batch_norm_legit_no_training_relu_21 --------------------------
	.section	.nv.info.triton_poi_fused__native_batch_norm_legit_no_training_relu_21,"",@"SHT_CUDA_INFO"
	.sectionflags	@""
	.align	4


	//----- nvinfo : EIATTR_CUDA_API_VERSION
	.align		4
        /*0000*/ 	.byte	0x04, 0x37
        /*0002*/ 	.short	(.L_11 - .L_10)
.L_10:
        /*0004*/ 	.word	0x0000007c


	//----- nvinfo : EIATTR_KPARAM_INFO
	.align		4
.L_11:
        /*0008*/ 	.byte	0x04, 0x17
        /*000a*/ 	.short	(.L_13 - .L_12)
.L_12:
        /*000c*/ 	.word	0x00000000
        /*0010*/ 	.short	0x0006
        /*0012*/ 	.short	0x0030
        /*0014*/ 	.byte	0x00, 0xf0, 0x11, 0x00


	//----- nvinfo : EIATTR_KPARAM_INFO
	.align		4
.L_13:
        /*0018*/ 	.byte	0x04, 0x17
        /*001a*/ 	.short	(.L_15 - .L_14)
.L_14:
        /*001c*/ 	.word	0x00000000
        /*0020*/ 	.short	0x0005
        /*0022*/ 	.short	0x0028
        /*0024*/ 	.byte	0x00, 0xf4, 0x21, 0x00


	//----- nvinfo : EIATTR_KPARAM_INFO
	.align		4
.L_15:
        /*0028*/ 	.byte	0x04, 0x17
        /*002a*/ 	.short	(.L_17 - .L_16)
.L_16:
        /*002c*/ 	.word	0x00000000
        /*0030*/ 	.short	0x0004
        /*0032*/ 	.short	0x0020
        /*0034*/ 	.byte	0x00, 0xf4, 0x21, 0x00


	//----- nvinfo : EIATTR_KPARAM_INFO
	.align		4
.L_17:
        /*0038*/ 	.byte	0x04, 0x17
        /*003a*/ 	.short	(.L_19 - .L_18)
.L_18:
        /*003c*/ 	.word	0x00000000
        /*0040*/ 	.short	0x0003
        /*0042*/ 	.short	0x0018
        /*0044*/ 	.byte	0x00, 0xf4, 0x21, 0x00


	//----- nvinfo : EIATTR_KPARAM_INFO
	.align		4
.L_19:
        /*0048*/ 	.byte	0x04, 0x17
        /*004a*/ 	.short	(.L_21 - .L_20)
.L_20:
        /*004c*/ 	.word	0x00000000
        /*0050*/ 	.short	0x0002
        /*0052*/ 	.short	0x0010
        /*0054*/ 	.byte	0x00, 0xf4, 0x21, 0x00


	//----- nvinfo : EIATTR_KPARAM_INFO
	.align		4
.L_21:
        /*0058*/ 	.byte	0x04, 0x17
        /*005a*/ 	.short	(.L_23 - .L_22)
.L_22:
        /*005c*/ 	.word	0x00000000
        /*0060*/ 	.short	0x0001
        /*0062*/ 	.short	0x0008
        /*0064*/ 	.byte	0x00, 0xf4, 0x21, 0x00


	//----- nvinfo : EIATTR_KPARAM_INFO
	.align		4
.L_23:
        /*0068*/ 	.byte	0x04, 0x17
        /*006a*/ 	.short	(.L_25 - .L_24)
.L_24:
        /*006c*/ 	.word	0x00000000
        /*0070*/ 	.short	0x0000
        /*0072*/ 	.short	0x0000
        /*0074*/ 	.byte	0x00, 0xf4, 0x21, 0x00


	//----- nvinfo : EIATTR_SPARSE_MMA_MASK
	.align		4
.L_25:
        /*0078*/ 	.byte	0x03, 0x50
        /*007a*/ 	.short	0x0000


	//----- nvinfo : EIATTR_MAXREG_COUNT
	.align		4
        /*007c*/ 	.byte	0x03, 0x1b
        /*007e*/ 	.short	0x00ff


	//----- nvinfo : EIATTR_EXIT_INSTR_OFFSETS
	.align		4
        /*0080*/ 	.byte	0x04, 0x1c
        /*0082*/ 	.short	(.L_27 - .L_26)


	//   ....[0]....
.L_26:
        /*0084*/ 	.word	0x00000420


	//   ....[1]....
        /*0088*/ 	.word	0x00000440


	//----- nvinfo : EIATTR_REQNTID
	.align		4
.L_27:
        /*008c*/ 	.byte	0x04, 0x10
        /*008e*/ 	.short	(.L_29 - .L_28)
.L_28:
        /*0090*/ 	.word	0x00000080
        /*0094*/ 	.word	0x00000001
        /*0098*/ 	.word	0x00000001


	//----- nvinfo : EIATTR_CBANK_PARAM_SIZE
	.align		4
.L_29:
        /*009c*/ 	.byte	0x03, 0x19
        /*009e*/ 	.short	0x0034


	//----- nvinfo : EIATTR_PARAM_CBANK
	.align		4
        /*00a0*/ 	.byte	0x04, 0x0a
        /*00a2*/ 	.short	(.L_31 - .L_30)
	.align		4
.L_30:
        /*00a4*/ 	.word	index@(.nv.constant0.triton_poi_fused__native_batch_norm_legit_no_training_relu_21)
        /*00a8*/ 	.short	0x0210
        /*00aa*/ 	.short	0x0034


	//----- nvinfo : EIATTR_SW_WAR
	.align		4
.L_31:
        /*00ac*/ 	.byte	0x04, 0x36
        /*00ae*/ 	.short	(.L_33 - .L_32)
.L_32:
        /*00b0*/ 	.word	0x00000008
.L_33:


//--------------------- .nv.callgraph             --------------------------
	.section	.nv.callgraph,"",@"SHT_CUDA_CALLGRAPH"
	.align	4
	.sectionentsize	8
	.align		4
        /*0000*/ 	.word	0x00000000
	.align		4
        /*0004*/ 	.word	0xffffffff
	.align		4
        /*0008*/ 	.word	0x00000000
	.align		4
        /*000c*/ 	.word	0xfffffffe
	.align		4
        /*0010*/ 	.word	0x00000000
	.align		4
        /*0014*/ 	.word	0xfffffffd
	.align		4
        /*0018*/ 	.word	0x00000000
	.align		4
        /*001c*/ 	.word	0xfffffffc


//--------------------- .nv.constant4             --------------------------
	.section	.nv.constant4,"a",@progbits
	.align	8
	.align		8
.nv.constant4:
        /*0000*/ 	.dword	_$_str
	.align		8
        /*0008*/ 	.dword	_$_str_$_2


//--------------------- .text.triton_poi_fused__native_batch_norm_legit_no_training_relu_21 --------------------------
	.section	.text.triton_poi_fused__native_batch_norm_legit_no_training_relu_21,"ax",@progbits
	.align	128
        .global         triton_poi_fused__native_batch_norm_legit_no_training_relu_21
        .type           triton_poi_fused__native_batch_norm_legit_no_training_relu_21,@function
        .size           triton_poi_fused__native_batch_norm_legit_no_training_relu_21,(.L_x_1 - triton_poi_fused__native_batch_norm_legit_no_training_relu_21)
        .other          triton_poi_fused__native_batch_norm_legit_no_training_relu_21,@"STO_CUDA_ENTRY STV_DEFAULT"
triton_poi_fused__native_batch_norm_legit_no_training_relu_21:
.text.triton_poi_fused__native_batch_norm_legit_no_training_relu_21:
[----:B------:R-:W0:Y:S01]  /*0000*/  LDC R1, c[0x0][0x28] ;  /* 0x00000a00ff017b82 */ /* 0x000e220000000800 */
[----:B------:R-:W1:Y:S01]  /*0010*/  S2R R0, SR_TID.X ;  /* 0x0000000000007919 */ /* 0x000e620000002100 */
[----:B------:R-:W-:-:S06]  /*0020*/  HFMA2.MMA R2, -RZ, RZ, 0, 0 ;  /* 0x00000000ff027435 */ /* 0x000fcc00000001ff */
[----:B------:R-:W2:Y:S01]  /*0030*/  LDC.64 R10, c[0x0][0x220] ;  /* 0x00008800ff0a7b82 */ /* 0x000ea20000000a00 */
[----:B------:R-:W-:Y:S01]  /*0040*/  ULDC.64 UR4, c[0x0][0x208] ;  /* 0x0000820000047ab9 */ /* 0x000fe20000000a00 */
[----:B------:R-:W3:Y:S06]  /*0050*/  S2R R3, SR_CTAID.X ;  /* 0x0000000000037919 */ /* 0x000eec0000002500 */
[----:B------:R-:W4:Y:S08]  /*0060*/  LDC.64 R14, c[0x0][0x210] ;  /* 0x00008400ff0e7b82 */ /* 0x000f300000000a00 */
[----:B------:R-:W5:Y:S08]  /*0070*/  LDC.64 R16, c[0x0][0x218] ;  /* 0x00008600ff107b82 */ /* 0x000f700000000a00 */
[----:B------:R-:W5:Y:S01]  /*0080*/  LDC.64 R18, c[0x0][0x228] ;  /* 0x00008a00ff127b82 */ /* 0x000f620000000a00 */
[----:B-1----:R-:W-:-:S07]  /*0090*/  SHF.L.U32 R0, R0, 0x1, RZ ;  /* 0x0000000100007819 */ /* 0x002fce00000006ff */
[----:B------:R-:W1:Y:S01]  /*00a0*/  LDC.64 R20, c[0x0][0x230] ;  /* 0x00008c00ff147b82 */ /* 0x000e620000000a00 */
[----:B------:R-:W-:-:S04]  /*00b0*/  LOP3.LUT R0, R0, 0xfe, RZ, 0xc0, !PT ;  /* 0x000000fe00007812 */ /* 0x000fc800078ec0ff */
[----:B---3--:R-:W-:-:S04]  /*00c0*/  LEA R3, R3, R0, 0x8 ;  /* 0x0000000003037211 */ /* 0x008fc800078e40ff */
[C---:B------:R-:W-:Y:S01]  /*00d0*/  ISETP.GE.AND P0, PT, R3.reuse, 0x2d80, PT ;  /* 0x00002d800300780c */ /* 0x040fe20003f06270 */
[----:B------:R-:W-:-:S05]  /*00e0*/  IMAD.HI R0, R3, -0x4bf4bf4b, R2 ;  /* 0xb40b40b503007827 */ /* 0x000fca00078e0202 */
[----:B------:R-:W-:-:S04]  /*00f0*/  SHF.R.U32.HI R5, RZ, 0x1f, R0 ;  /* 0x0000001fff057819 */ /* 0x000fc80000011600 */
[----:B------:R-:W-:-:S05]  /*0100*/  LEA.HI.SX32 R5, R0, R5, 0x17 ;  /* 0x0000000500057211 */ /* 0x000fca00078fbaff */
[----:B------:R-:W-:Y:S01]  /*0110*/  IMAD R13, R5, -0x2d8, R3 ;  /* 0xfffffd28050d7824 */ /* 0x000fe200078e0203 */
[----:B------:R-:W-:-:S03]  /*0120*/  CS2R R4, SRZ ;  /* 0x0000000000047805 */ /* 0x000fc6000001ff00 */
[----:B--2---:R-:W-:-:S05]  /*0130*/  IMAD.WIDE R10, R13, 0x4, R10 ;  /* 0x000000040d0a7825 */ /* 0x004fca00078e020a */
[----:B------:R2:W3:Y:S01]  /*0140*/  @!P0 LDG.E.EL.64 R4, desc[UR4][R10.64] ;  /* 0x000000040a048981 */ /* 0x0004e2000c2e1b00 */
[----:B------:R-:W-:Y:S02]  /*0150*/  CS2R R6, SRZ ;  /* 0x0000000000067805 */ /* 0x000fe4000001ff00 */
[----:B------:R-:W-:Y:S01]  /*0160*/  CS2R R8, SRZ ;  /* 0x0000000000087805 */ /* 0x000fe2000001ff00 */
[----:B----4-:R-:W-:-:S04]  /*0170*/  IMAD.WIDE R14, R3, 0x4, R14 ;  /* 0x00000004030e7825 */ /* 0x010fc800078e020e */
[C---:B-----5:R-:W-:Y:S01]  /*0180*/  IMAD.WIDE R16, R13.reuse, 0x4, R16 ;  /* 0x000000040d107825 */ /* 0x060fe200078e0210 */
[----:B------:R-:W4:Y:S01]  /*0190*/  @!P0 LDG.E.64 R6, desc[UR4][R14.64] ;  /* 0x000000040e068981 */ /* 0x000f22000c1e1b00 */
[----:B--2---:R-:W-:Y:S02]  /*01a0*/  CS2R R10, SRZ ;  /* 0x00000000000a7805 */ /* 0x004fe4000001ff00 */
[C---:B0-----:R-:W-:Y:S01]  /*01b0*/  IMAD.WIDE R18, R13.reuse, 0x4, R18 ;  /* 0x000000040d127825 */ /* 0x041fe200078e0212 */
[----:B------:R0:W4:Y:S03]  /*01c0*/  @!P0 LDG.E.EL.64 R8, desc[UR4][R16.64] ;  /* 0x0000000410088981 */ /* 0x000126000c2e1b00 */
[----:B-1----:R-:W-:Y:S01]  /*01d0*/  IMAD.WIDE R20, R13, 0x4, R20 ;  /* 0x000000040d147825 */ /* 0x002fe200078e0214 */
[----:B------:R-:W-:-:S04]  /*01e0*/  CS2R R12, SRZ ;  /* 0x00000000000c7805 */ /* 0x000fc8000001ff00 */
[----:B------:R-:W2:Y:S04]  /*01f0*/  @!P0 LDG.E.EL.64 R10, desc[UR4][R20.64] ;  /* 0x00000004140a8981 */ /* 0x000ea8000c2e1b00 */
[----:B------:R-:W2:Y:S01]  /*0200*/  @!P0 LDG.E.EL.64 R12, desc[UR4][R18.64] ;  /* 0x00000004120c8981 */ /* 0x000ea2000c2e1b00 */
[----:B0-----:R-:W-:Y:S01]  /*0210*/  MOV R17, 0x3e800000 ;  /* 0x3e80000000117802 */ /* 0x001fe20000000f00 */
[----:B---3--:R-:W-:Y:S01]  /*0220*/  FADD R4, R4, 9.9999997473787516356e-06 ;  /* 0x3727c5ac04047421 */ /* 0x008fe20000000000 */
[----:B------:R-:W-:-:S03]  /*0230*/  FADD R5, R5, 9.9999997473787516356e-06 ;  /* 0x3727c5ac05057421 */ /* 0x000fc60000000000 */
[----:B------:R-:W0:Y:S08]  /*0240*/  MUFU.SQRT R0, R4 ;  /* 0x0000000400007308 */ /* 0x000e300000002000 */
[----:B------:R1:W3:Y:S01]  /*0250*/  MUFU.SQRT R2, R5 ;  /* 0x0000000500027308 */ /* 0x0002e20000002000 */
[C---:B0-----:R-:W-:Y:S02]  /*0260*/  FSETP.GT.AND P1, PT, R0.reuse, 8.50705917302346158658e+37, PT ;  /* 0x7e8000000000780b */ /* 0x041fe40003f24000 */
[----:B------:R-:W-:Y:S01]  /*0270*/  FSETP.GEU.AND P3, PT, R0, 1.175494350822287508e-38, PT ;  /* 0x008000000000780b */ /* 0x000fe20003f6e000 */
[----:B-1----:R-:W0:Y:S01]  /*0280*/  LDC.64 R4, c[0x0][0x238] ;  /* 0x00008e00ff047b82 */ /* 0x002e220000000a00 */
[----:B---3--:R-:W-:-:S02]  /*0290*/  FSETP.GT.AND P2, PT, R2, 8.50705917302346158658e+37, PT ;  /* 0x7e8000000200780b */ /* 0x008fc40003f44000 */
[----:B------:R-:W-:-:S07]  /*02a0*/  FSETP.GEU.AND P4, PT, R2, 1.175494350822287508e-38, PT ;  /* 0x008000000200780b */ /* 0x000fce0003f8e000 */
[----:B------:R-:W-:-:S04]  /*02b0*/  @P1 FMUL R0, R0, 0.25 ;  /* 0x3e80000000001820 */ /* 0x000fc80000400000 */
[----:B------:R-:W-:Y:S01]  /*02c0*/  @!P3 FMUL R0, R0, 16777216 ;  /* 0x4b8000000000b820 */ /* 0x000fe20000400000 */
[----:B------:R-:W-:-:S04]  /*02d0*/  @P2 FMUL R2, R2, 0.25 ;  /* 0x3e80000002022820 */ /* 0x000fc80000400000 */
[----:B------:R-:W-:Y:S01]  /*02e0*/  @!P4 FMUL R2, R2, 16777216 ;  /* 0x4b8000000202c820 */ /* 0x000fe20000400000 */
[----:B------:R-:W1:Y:S01]  /*02f0*/  MUFU.RCP R0, R0 ;  /* 0x0000000000007308 */ /* 0x000e620000001000 */
[----:B------:R-:W-:-:S07]  /*0300*/  FSEL R15, R17, 1, P1 ;  /* 0x3f800000110f7808 */ /* 0x000fce0000800000 */
[----:B------:R-:W3:Y:S01]  /*0310*/  MUFU.RCP R2, R2 ;  /* 0x0000000200027308 */ /* 0x000ee20000001000 */
[----:B------:R-:W-:Y:S01]  /*0320*/  FSEL R17, R17, 1, P2 ;  /* 0x3f80000011117808 */ /* 0x000fe20001000000 */
[----:B------:R-:W-:-:S04]  /*0330*/  @!P3 FMUL R15, R15, 16777216 ;  /* 0x4b8000000f0fb820 */ /* 0x000fc80000400000 */
[----:B------:R-:W-:Y:S01]  /*0340*/  @!P4 FMUL R17, R17, 16777216 ;  /* 0x4b8000001111c820 */ /* 0x000fe20000400000 */
[----:B-1----:R-:W-:Y:S01]  /*0350*/  FMUL R15, R0, R15 ;  /* 0x0000000f000f7220 */ /* 0x002fe20000400000 */
[----:B----4-:R-:W-:Y:S01]  /*0360*/  FADD R7, -R9, R7 ;  /* 0x0000000709077221 */ /* 0x010fe20000000100 */
[----:B------:R-:W-:Y:S01]  /*0370*/  FADD R6, -R8, R6 ;  /* 0x0000000608067221 */ /* 0x000fe20000000100 */
[----:B---3--:R-:W-:-:S03]  /*0380*/  FMUL R0, R2, R17 ;  /* 0x0000001102007220 */ /* 0x008fc60000400000 */
[----:B------:R-:W-:Y:S01]  /*0390*/  FMUL R15, R6, R15 ;  /* 0x0000000f060f7220 */ /* 0x000fe20000400000 */
[----:B------:R-:W-:-:S03]  /*03a0*/  FMUL R0, R7, R0 ;  /* 0x0000000007007220 */ /* 0x000fc60000400000 */
[----:B--2---:R-:W-:Y:S01]  /*03b0*/  FFMA R10, R15, R12, R10 ;  /* 0x0000000c0f0a7223 */ /* 0x004fe2000000000a */
[----:B------:R-:W-:-:S04]  /*03c0*/  FFMA R0, R0, R13, R11 ;  /* 0x0000000d00007223 */ /* 0x000fc8000000000b */
[----:B------:R-:W-:Y:S02]  /*03d0*/  FSETP.GEU.AND P1, PT, R10, RZ, PT ;  /* 0x000000ff0a00720b */ /* 0x000fe40003f2e000 */
[----:B------:R-:W-:Y:S01]  /*03e0*/  FSETP.GEU.AND P2, PT, R0, RZ, PT ;  /* 0x000000ff0000720b */ /* 0x000fe20003f4e000 */
[----:B0-----:R-:W-:Y:S01]  /*03f0*/  IMAD.WIDE R4, R3, 0x4, R4 ;  /* 0x0000000403047825 */ /* 0x001fe200078e0204 */
[----:B------:R-:W-:Y:S02]  /*0400*/  FSEL R10, R10, RZ, P1 ;  /* 0x000000ff0a0a7208 */ /* 0x000fe40000800000 */
[----:B------:R-:W-:Y:S01]  /*0410*/  FSEL R11, R0, RZ, P2 ;  /* 0x000000ff000b7208 */ /* 0x000fe20001000000 */
[----:B------:R-:W-:Y:S08]  /*0420*/  @P0 EXIT ;  /* 0x000000000000094d */ /* 0x000ff00003800000 */
[----:B------:R-:W-:Y:S01]  /*0430*/  STG.E.64 desc[UR4][R4.64], R10 ;  /* 0x0000000a04007986 */ /* 0x000fe2000c101b04 */
[----:B------:R-:W-:Y:S05]  /*0440*/  EXIT ;  /* 0x000000000000794d */ /* 0x000fea0003800000 */
.L_x_0:
[----:B------:R-:W-:-:S00]  /*0450*/  BRA `(.L_x_0) ;  /* 0xfffffffc00fc7947 */ /* 0x000fc0000383ffff */
[----:B------:R-:W-:-:S00]  /*0460*/  NOP ;  /* 0x0000000000007918 */ /* 0x000fc00000000000 */
        /* <DEDUP_REMOVED lines=9> */
.L_x_1:


//--------------------- .nv.global.init           --------------------------
	.section	.nv.global.init,"aw",@progbits
.nv.global.init:
	.type		_$_str,@object
	.size		_$_str,(_$_str_$_2 - _$_str)
_$_str:
        /*0000*/ 	.byte	0x5f, 0x5f, 0x43, 0x55, 0x44, 0x41, 0x5f, 0x46, 0x54, 0x5a, 0x00
	.type		_$_str_$_2,@object
	.size		_$_str_$_2,(.L_1 - _$_str_$_2)
_$_str_$_2:
        /*000b*/ 	.byte	0x5f, 0x5f, 0x43, 0x55, 0x44, 0x41, 0x5f, 0x50, 0x52, 0x45, 0x43, 0x5f, 0x53, 0x51, 0x52, 0x54
        /*001b*/ 	.byte	0x00
.L_1:


//--------------------- .nv.constant0.triton_poi_fused__native_batch_norm_legit_no_training_relu_21 --------------------------
	.section	.nv.constant0.triton_poi_fused__native_batch_norm_legit_no_training_relu_21,"a",@progbits
	.sectionflags	@""
	.align	4
.nv.constant0.triton_poi_fused__native_batch_norm_legit_no_training_relu_21:
	.zero		580
